//
// Generated by NVIDIA NVVM Compiler
//
// Compiler Build ID: CL-36424714
// Cuda compilation tools, release 13.0, V13.0.88
// Based on NVVM 20.0.0
//

.version 9.0
.target sm_100
.address_size 64

	// .globl	_Z13matvec_kerneliiPKdS0_Pd

.visible .entry _Z13matvec_kerneliiPKdS0_Pd(
	.param .u32 _Z13matvec_kerneliiPKdS0_Pd_param_0,
	.param .u32 _Z13matvec_kerneliiPKdS0_Pd_param_1,
	.param .u64 .ptr .align 1 _Z13matvec_kerneliiPKdS0_Pd_param_2,
	.param .u64 .ptr .align 1 _Z13matvec_kerneliiPKdS0_Pd_param_3,
	.param .u64 .ptr .align 1 _Z13matvec_kerneliiPKdS0_Pd_param_4
)
{
	.reg .pred 	%p<11>;
	.reg .b32 	%r<38>;
	.reg .b64 	%rd<31>;
	.reg .b64 	%fd<112>;

	ld.param.u32 	%r24, [_Z13matvec_kerneliiPKdS0_Pd_param_0];
	ld.param.u32 	%r23, [_Z13matvec_kerneliiPKdS0_Pd_param_1];
	ld.param.u64 	%rd11, [_Z13matvec_kerneliiPKdS0_Pd_param_2];
	ld.param.u64 	%rd12, [_Z13matvec_kerneliiPKdS0_Pd_param_3];
	ld.param.u64 	%rd10, [_Z13matvec_kerneliiPKdS0_Pd_param_4];
	cvta.to.global.u64 	%rd1, %rd12;
	cvta.to.global.u64 	%rd2, %rd11;
	mov.u32 	%r25, %ctaid.x;
	mov.u32 	%r26, %ntid.x;
	mov.u32 	%r27, %tid.x;
	mad.lo.s32 	%r1, %r25, %r26, %r27;
	setp.ge.s32 	%p1, %r1, %r24;
	@%p1 bra 	$L__BB0_15;
	setp.lt.s32 	%p2, %r23, 1;
	mov.f64 	%fd111, 0d0000000000000000;
	@%p2 bra 	$L__BB0_14;
	mul.lo.s32 	%r2, %r23, %r1;
	and.b32  	%r3, %r23, 15;
	setp.lt.u32 	%p3, %r23, 16;
	mov.f64 	%fd111, 0d0000000000000000;
	mov.b32 	%r34, 0;
	@%p3 bra 	$L__BB0_5;
	and.b32  	%r34, %r23, 2147483632;
	neg.s32 	%r32, %r34;
	add.s64 	%rd3, %rd2, 64;
	add.s64 	%rd29, %rd1, 64;
	mov.f64 	%fd111, 0d0000000000000000;
	mov.u32 	%r31, %r2;
$L__BB0_4:
	.pragma "nounroll";
	mul.wide.s32 	%rd13, %r31, 8;
	add.s64 	%rd14, %rd3, %rd13;
	ld.global.f64 	%fd18, [%rd14+-64];
	ld.global.f64 	%fd19, [%rd29+-64];
	fma.rn.f64 	%fd20, %fd18, %fd19, %fd111;
	ld.global.f64 	%fd21, [%rd14+-56];
	ld.global.f64 	%fd22, [%rd29+-56];
	fma.rn.f64 	%fd23, %fd21, %fd22, %fd20;
	ld.global.f64 	%fd24, [%rd14+-48];
	ld.global.f64 	%fd25, [%rd29+-48];
	fma.rn.f64 	%fd26, %fd24, %fd25, %fd23;
	ld.global.f64 	%fd27, [%rd14+-40];
	ld.global.f64 	%fd28, [%rd29+-40];
	fma.rn.f64 	%fd29, %fd27, %fd28, %fd26;
	ld.global.f64 	%fd30, [%rd14+-32];
	ld.global.f64 	%fd31, [%rd29+-32];
	fma.rn.f64 	%fd32, %fd30, %fd31, %fd29;
	ld.global.f64 	%fd33, [%rd14+-24];
	ld.global.f64 	%fd34, [%rd29+-24];
	fma.rn.f64 	%fd35, %fd33, %fd34, %fd32;
	ld.global.f64 	%fd36, [%rd14+-16];
	ld.global.f64 	%fd37, [%rd29+-16];
	fma.rn.f64 	%fd38, %fd36, %fd37, %fd35;
	ld.global.f64 	%fd39, [%rd14+-8];
	ld.global.f64 	%fd40, [%rd29+-8];
	fma.rn.f64 	%fd41, %fd39, %fd40, %fd38;
	ld.global.f64 	%fd42, [%rd14];
	ld.global.f64 	%fd43, [%rd29];
	fma.rn.f64 	%fd44, %fd42, %fd43, %fd41;
	ld.global.f64 	%fd45, [%rd14+8];
	ld.global.f64 	%fd46, [%rd29+8];
	fma.rn.f64 	%fd47, %fd45, %fd46, %fd44;
	ld.global.f64 	%fd48, [%rd14+16];
	ld.global.f64 	%fd49, [%rd29+16];
	fma.rn.f64 	%fd50, %fd48, %fd49, %fd47;
	ld.global.f64 	%fd51, [%rd14+24];
	ld.global.f64 	%fd52, [%rd29+24];
	fma.rn.f64 	%fd53, %fd51, %fd52, %fd50;
	ld.global.f64 	%fd54, [%rd14+32];
	ld.global.f64 	%fd55, [%rd29+32];
	fma.rn.f64 	%fd56, %fd54, %fd55, %fd53;
	ld.global.f64 	%fd57, [%rd14+40];
	ld.global.f64 	%fd58, [%rd29+40];
	fma.rn.f64 	%fd59, %fd57, %fd58, %fd56;
	ld.global.f64 	%fd60, [%rd14+48];
	ld.global.f64 	%fd61, [%rd29+48];
	fma.rn.f64 	%fd62, %fd60, %fd61, %fd59;
	ld.global.f64 	%fd63, [%rd14+56];
	ld.global.f64 	%fd64, [%rd29+56];
	fma.rn.f64 	%fd111, %fd63, %fd64, %fd62;
	add.s32 	%r32, %r32, 16;
	add.s32 	%r31, %r31, 16;
	add.s64 	%rd29, %rd29, 128;
	setp.ne.s32 	%p4, %r32, 0;
	@%p4 bra 	$L__BB0_4;
$L__BB0_5:
	setp.eq.s32 	%p5, %r3, 0;
	@%p5 bra 	$L__BB0_14;
	and.b32  	%r11, %r23, 7;
	setp.lt.u32 	%p6, %r3, 8;
	@%p6 bra 	$L__BB0_8;
	add.s32 	%r29, %r34, %r2;
	mul.wide.s32 	%rd15, %r29, 8;
	add.s64 	%rd16, %rd2, %rd15;
	ld.global.f64 	%fd66, [%rd16];
	mul.wide.u32 	%rd17, %r34, 8;
	add.s64 	%rd18, %rd1, %rd17;
	ld.global.f64 	%fd67, [%rd18];
	fma.rn.f64 	%fd68, %fd66, %fd67, %fd111;
	ld.global.f64 	%fd69, [%rd16+8];
	ld.global.f64 	%fd70, [%rd18+8];
	fma.rn.f64 	%fd71, %fd69, %fd70, %fd68;
	ld.global.f64 	%fd72, [%rd16+16];
	ld.global.f64 	%fd73, [%rd18+16];
	fma.rn.f64 	%fd74, %fd72, %fd73, %fd71;
	ld.global.f64 	%fd75, [%rd16+24];
	ld.global.f64 	%fd76, [%rd18+24];
	fma.rn.f64 	%fd77, %fd75, %fd76, %fd74;
	ld.global.f64 	%fd78, [%rd16+32];
	ld.global.f64 	%fd79, [%rd18+32];
	fma.rn.f64 	%fd80, %fd78, %fd79, %fd77;
	ld.global.f64 	%fd81, [%rd16+40];
	ld.global.f64 	%fd82, [%rd18+40];
	fma.rn.f64 	%fd83, %fd81, %fd82, %fd80;
	ld.global.f64 	%fd84, [%rd16+48];
	ld.global.f64 	%fd85, [%rd18+48];
	fma.rn.f64 	%fd86, %fd84, %fd85, %fd83;
	ld.global.f64 	%fd87, [%rd16+56];
	ld.global.f64 	%fd88, [%rd18+56];
	fma.rn.f64 	%fd111, %fd87, %fd88, %fd86;
	add.s32 	%r34, %r34, 8;
$L__BB0_8:
	setp.eq.s32 	%p7, %r11, 0;
	@%p7 bra 	$L__BB0_14;
	and.b32  	%r14, %r23, 3;
	setp.lt.u32 	%p8, %r11, 4;
	@%p8 bra 	$L__BB0_11;
	add.s32 	%r30, %r34, %r2;
	mul.wide.s32 	%rd19, %r30, 8;
	add.s64 	%rd20, %rd2, %rd19;
	ld.global.f64 	%fd90, [%rd20];
	mul.wide.u32 	%rd21, %r34, 8;
	add.s64 	%rd22, %rd1, %rd21;
	ld.global.f64 	%fd91, [%rd22];
	fma.rn.f64 	%fd92, %fd90, %fd91, %fd111;
	ld.global.f64 	%fd93, [%rd20+8];
	ld.global.f64 	%fd94, [%rd22+8];
	fma.rn.f64 	%fd95, %fd93, %fd94, %fd92;
	ld.global.f64 	%fd96, [%rd20+16];
	ld.global.f64 	%fd97, [%rd22+16];
	fma.rn.f64 	%fd98, %fd96, %fd97, %fd95;
	ld.global.f64 	%fd99, [%rd20+24];
	ld.global.f64 	%fd100, [%rd22+24];
	fma.rn.f64 	%fd111, %fd99, %fd100, %fd98;
	add.s32 	%r34, %r34, 4;
$L__BB0_11:
	setp.eq.s32 	%p9, %r14, 0;
	@%p9 bra 	$L__BB0_14;
	mul.wide.u32 	%rd23, %r34, 8;
	add.s64 	%rd30, %rd1, %rd23;
	add.s32 	%r37, %r34, %r2;
	neg.s32 	%r36, %r14;
$L__BB0_13:
	.pragma "nounroll";
	mul.wide.s32 	%rd24, %r37, 8;
	add.s64 	%rd25, %rd2, %rd24;
	ld.global.f64 	%fd101, [%rd25];
	ld.global.f64 	%fd102, [%rd30];
	fma.rn.f64 	%fd111, %fd101, %fd102, %fd111;
	add.s64 	%rd30, %rd30, 8;
	add.s32 	%r37, %r37, 1;
	add.s32 	%r36, %r36, 1;
	setp.ne.s32 	%p10, %r36, 0;
	@%p10 bra 	$L__BB0_13;
$L__BB0_14:
	cvta.to.global.u64 	%rd26, %rd10;
	mul.wide.s32 	%rd27, %r1, 8;
	add.s64 	%rd28, %rd26, %rd27;
	st.global.f64 	[%rd28], %fd111;
$L__BB0_15:
	ret;

}


// ===== COMPILED SASS (sm_100) =====

	.target	sm_100

	.elftype	@"ET_EXEC"


//--------------------- .note.nv.tkinfo           --------------------------
	.section	.note.nv.tkinfo,"",@"SHT_NOTE"
	.sectionflags	@"SHF_NOTE_NV_TKINFO"
	.tkinfo
        /*0018*/ 	.word	0x00000002
        /*0030*/ 	.string	""
        /*0030*/ 	.string	"ptxas"
        /*0030*/ 	.string	"Cuda compilation tools, release 13.0, V13.0.88"
        /*0030*/ 	.string	"Build cuda_13.0.r13.0/compiler.36424714_0"
        /*0030*/ 	.string	"-arch sm_100 -m 64 "



//--------------------- .note.nv.cuinfo           --------------------------
	.section	.note.nv.cuinfo,"",@"SHT_NOTE"
	.sectionflags	@"SHF_NOTE_NV_CUINFO"
        /*0018*/ 	.short	0x0002
        /*001a*/ 	.short	0x0064
        /*001c*/ 	.short	0x0082
	.zero		2


//--------------------- .nv.info                  --------------------------
	.section	.nv.info,"",@"SHT_CUDA_INFO"
	.align	4


	//----- nvinfo : EIATTR_REGCOUNT
	.align		4
        /*0000*/ 	.byte	0x04, 0x2f
        /*0002*/ 	.short	(.L_1 - .L_0)
	.align		4
.L_0:
        /*0004*/ 	.word	index@(_Z13matvec_kerneliiPKdS0_Pd)
        /*0008*/ 	.word	0x00000020


	//----- nvinfo : EIATTR_FRAME_SIZE
	.align		4
.L_1:
        /*000c*/ 	.byte	0x04, 0x11
        /*000e*/ 	.short	(.L_3 - .L_2)
	.align		4
.L_2:
        /*0010*/ 	.word	index@(_Z13matvec_kerneliiPKdS0_Pd)
        /*0014*/ 	.word	0x00000000


	//----- nvinfo : EIATTR_MIN_STACK_SIZE
	.align		4
.L_3:
        /*0018*/ 	.byte	0x04, 0x12
        /*001a*/ 	.short	(.L_5 - .L_4)
	.align		4
.L_4:
        /*001c*/ 	.word	index@(_Z13matvec_kerneliiPKdS0_Pd)
        /*0020*/ 	.word	0x00000000
.L_5:


//--------------------- .nv.compat                --------------------------
	.section	.nv.compat,"",@"SHT_CUDA_COMPAT_INFO"
	.align	4
        /*0000*/ 	.byte	0x02, 0x09, 0x00, 0x00, 0x02, 0x02, 0x01, 0x00, 0x02, 0x05, 0x05, 0x00, 0x03, 0x07, 0x01, 0x01
        /*0010*/ 	.byte	0x02, 0x03, 0x00, 0x00, 0x02, 0x06, 0x01, 0x00, 0x04, 0x0b, 0x08, 0x00, 0x01, 0x00, 0x00, 0x00
        /*0020*/ 	.byte	0x00, 0x00, 0x00, 0x00


//--------------------- .nv.info._Z13matvec_kerneliiPKdS0_Pd --------------------------
	.section	.nv.info._Z13matvec_kerneliiPKdS0_Pd,"",@"SHT_CUDA_INFO"
	.sectionflags	@""
	.align	4


	//----- nvinfo : EIATTR_CUDA_API_VERSION
	.align		4
        /*0000*/ 	.byte	0x04, 0x37
        /*0002*/ 	.short	(.L_7 - .L_6)
.L_6:
        /*0004*/ 	.word	0x00000082


	//----- nvinfo : EIATTR_KPARAM_INFO
	.align		4
.L_7:
        /*0008*/ 	.byte	0x04, 0x17
        /*000a*/ 	.short	(.L_9 - .L_8)
.L_8:
        /*000c*/ 	.word	0x00000000
        /*0010*/ 	.short	0x0004
        /*0012*/ 	.short	0x0018
        /*0014*/ 	.byte	0x00, 0xf5, 0x21, 0x00


	//----- nvinfo : EIATTR_KPARAM_INFO
	.align		4
.L_9:
        /*0018*/ 	.byte	0x04, 0x17
        /*001a*/ 	.short	(.L_11 - .L_10)
.L_10:
        /*001c*/ 	.word	0x00000000
        /*0020*/ 	.short	0x0003
        /*0022*/ 	.short	0x0010
        /*0024*/ 	.byte	0x00, 0xf5, 0x21, 0x00


	//----- nvinfo : EIATTR_KPARAM_INFO
	.align		4
.L_11:
        /*0028*/ 	.byte	0x04, 0x17
        /*002a*/ 	.short	(.L_13 - .L_12)
.L_12:
        /*002c*/ 	.word	0x00000000
        /*0030*/ 	.short	0x0002
        /*0032*/ 	.short	0x0008
        /*0034*/ 	.byte	0x00, 0xf5, 0x21, 0x00


	//----- nvinfo : EIATTR_KPARAM_INFO
	.align		4
.L_13:
        /*0038*/ 	.byte	0x04, 0x17
        /*003a*/ 	.short	(.L_15 - .L_14)
.L_14:
        /*003c*/ 	.word	0x00000000
        /*0040*/ 	.short	0x0001
        /*0042*/ 	.short	0x0004
        /*0044*/ 	.byte	0x00, 0xf0, 0x11, 0x00


	//----- nvinfo : EIATTR_KPARAM_INFO
	.align		4
.L_15:
        /*0048*/ 	.byte	0x04, 0x17
        /*004a*/ 	.short	(.L_17 - .L_16)
.L_16:
        /*004c*/ 	.word	0x00000000
        /*0050*/ 	.short	0x0000
        /*0052*/ 	.short	0x0000
        /*0054*/ 	.byte	0x00, 0xf0, 0x11, 0x00


	//----- nvinfo : EIATTR_SPARSE_MMA_MASK
	.align		4
.L_17:
        /*0058*/ 	.byte	0x03, 0x50
        /*005a*/ 	.short	0x0000


	//----- nvinfo : EIATTR_MAXREG_COUNT
	.align		4
        /*005c*/ 	.byte	0x03, 0x1b
        /*005e*/ 	.short	0x00ff


	//----- nvinfo : EIATTR_MERCURY_ISA_VERSION
	.align		4
        /*0060*/ 	.byte	0x03, 0x5f
        /*0062*/ 	.short	0x0101


	//----- nvinfo : EIATTR_VRC_CTA_INIT_COUNT
	.align		4
        /*0064*/ 	.byte	0x02, 0x4a
	.zero		1
	.zero		1


	//----- nvinfo : EIATTR_EXIT_INSTR_OFFSETS
	.align		4
        /*0068*/ 	.byte	0x04, 0x1c
        /*006a*/ 	.short	(.L_19 - .L_18)


	//   ....[0]....
.L_18:
        /*006c*/ 	.word	0x00000070


	//   ....[1]....
        /*0070*/ 	.word	0x00000ad0


	//----- nvinfo : EIATTR_CBANK_PARAM_SIZE
	.align		4
.L_19:
        /*0074*/ 	.byte	0x03, 0x19
        /*0076*/ 	.short	0x0020


	//----- nvinfo : EIATTR_PARAM_CBANK
	.align		4
        /*0078*/ 	.byte	0x04, 0x0a
        /*007a*/ 	.short	(.L_21 - .L_20)
	.align		4
.L_20:
        /*007c*/ 	.word	index@(.nv.constant0._Z13matvec_kerneliiPKdS0_Pd)
        /*0080*/ 	.short	0x0380
        /*0082*/ 	.short	0x0020


	//----- nvinfo : EIATTR_SW_WAR
	.align		4
.L_21:
        /*0084*/ 	.byte	0x04, 0x36
        /*0086*/ 	.short	(.L_23 - .L_22)
.L_22:
        /*0088*/ 	.word	0x00000008
.L_23:


//--------------------- .nv.callgraph             --------------------------
	.section	.nv.callgraph,"",@"SHT_CUDA_CALLGRAPH"
	.align	4
	.sectionentsize	8
	.align		4
        /*0000*/ 	.word	0x00000000
	.align		4
        /*0004*/ 	.word	0xffffffff
	.align		4
        /*0008*/ 	.word	0x00000000
	.align		4
        /*000c*/ 	.word	0xfffffffe
	.align		4
        /*0010*/ 	.word	0x00000000
	.align		4
        /*0014*/ 	.word	0xfffffffd
	.align		4
        /*0018*/ 	.word	0x00000000
	.align		4
        /*001c*/ 	.word	0xfffffffc


//--------------------- .text._Z13matvec_kerneliiPKdS0_Pd --------------------------
	.section	.text._Z13matvec_kerneliiPKdS0_Pd,"ax",@progbits
	.align	128
        .global         _Z13matvec_kerneliiPKdS0_Pd
        .type           _Z13matvec_kerneliiPKdS0_Pd,@function
        .size           _Z13matvec_kerneliiPKdS0_Pd,(.L_x_7 - _Z13matvec_kerneliiPKdS0_Pd)
        .other          _Z13matvec_kerneliiPKdS0_Pd,@"STO_CUDA_ENTRY STV_DEFAULT"
_Z13matvec_kerneliiPKdS0_Pd:
.text._Z13matvec_kerneliiPKdS0_Pd:
[----:B------:R-:W-:Y:S01]  /*0000*/  LDC R1, c[0x0][0x37c] ;  /* 0x0000df00ff017b82 */ /* 0x000fe20000000800 */
[----:B------:R-:W0:Y:S07]  /*0010*/  S2R R3, SR_TID.X ;  /* 0x0000000000037919 */ /* 0x000e2e0000002100 */
[----:B------:R-:W0:Y:S01]  /*0020*/  S2UR UR4, SR_CTAID.X ;  /* 0x00000000000479c3 */ /* 0x000e220000002500 */
[----:B------:R-:W1:Y:S07]  /*0030*/  LDCU UR5, c[0x0][0x380] ;  /* 0x00007000ff0577ac */ /* 0x000e6e0008000800 */
[----:B------:R-:W0:Y:S02]  /*0040*/  LDC R0, c[0x0][0x360] ;  /* 0x0000d800ff007b82 */ /* 0x000e240000000800 */
[----:B0-----:R-:W-:-:S05]  /*0050*/  IMAD R0, R0, UR4, R3 ;  /* 0x0000000400007c24 */ /* 0x001fca000f8e0203 */
[----:B-1----:R-:W-:-:S13]  /*0060*/  ISETP.GE.AND P0, PT, R0, UR5, PT ;  /* 0x0000000500007c0c */ /* 0x002fda000bf06270 */
[----:B------:R-:W-:Y:S05]  /*0070*/  @P0 EXIT ;  /* 0x000000000000094d */ /* 0x000fea0003800000 */
[----:B------:R-:W0:Y:S01]  /*0080*/  LDCU UR8, c[0x0][0x384] ;  /* 0x00007080ff0877ac */ /* 0x000e220008000800 */
[----:B------:R-:W-:Y:S01]  /*0090*/  CS2R R24, SRZ ;  /* 0x0000000000187805 */ /* 0x000fe2000001ff00 */
[----:B------:R-:W1:Y:S01]  /*00a0*/  LDCU.64 UR12, c[0x0][0x358] ;  /* 0x00006b00ff0c77ac */ /* 0x000e620008000a00 */
[----:B0-----:R-:W-:-:S09]  /*00b0*/  UISETP.GE.AND UP0, UPT, UR8, 0x1, UPT ;  /* 0x000000010800788c */ /* 0x001fd2000bf06270 */
[----:B-1----:R-:W-:Y:S05]  /*00c0*/  BRA.U !UP0, `(.L_x_0) ;  /* 0x0000000908747547 */ /* 0x002fea000b800000 */
[----:B------:R-:W-:Y:S01]  /*00d0*/  UISETP.GE.U32.AND UP1, UPT, UR8, 0x10, UPT ;  /* 0x000000100800788c */ /* 0x000fe2000bf26070 */
[----:B------:R-:W-:Y:S01]  /*00e0*/  HFMA2 R3, -RZ, RZ, 0, 0 ;  /* 0x00000000ff037431 */ /* 0x000fe200000001ff */
[----:B------:R-:W-:Y:S02]  /*00f0*/  ULOP3.LUT UR9, UR8, 0xf, URZ, 0xc0, !UPT ;  /* 0x0000000f08097892 */ /* 0x000fe4000f8ec0ff */
[----:B------:R-:W-:Y:S01]  /*0100*/  IMAD R2, R0, UR8, RZ ;  /* 0x0000000800027c24 */ /* 0x000fe2000f8e02ff */
[----:B------:R-:W-:Y:S01]  /*0110*/  CS2R R24, SRZ ;  /* 0x0000000000187805 */ /* 0x000fe2000001ff00 */
[----:B------:R-:W-:-:S03]  /*0120*/  UISETP.NE.AND UP0, UPT, UR9, URZ, UPT ;  /* 0x000000ff0900728c */ /* 0x000fc6000bf05270 */
[----:B------:R-:W-:Y:S08]  /*0130*/  BRA.U !UP1, `(.L_x_1) ;  /* 0x0000000509207547 */ /* 0x000ff0000b800000 */
[----:B------:R-:W0:Y:S01]  /*0140*/  LDCU.64 UR4, c[0x0][0x390] ;  /* 0x00007200ff0477ac */ /* 0x000e220008000a00 */
[----:B------:R-:W-:Y:S01]  /*0150*/  IMAD.MOV.U32 R26, RZ, RZ, R2 ;  /* 0x000000ffff1a7224 */ /* 0x000fe200078e0002 */
[----:B------:R-:W-:Y:S01]  /*0160*/  CS2R R24, SRZ ;  /* 0x0000000000187805 */ /* 0x000fe2000001ff00 */
[----:B------:R-:W1:Y:S01]  /*0170*/  LDCU.64 UR6, c[0x0][0x388] ;  /* 0x00007100ff0677ac */ /* 0x000e620008000a00 */
[----:B------:R-:W-:-:S04]  /*0180*/  ULOP3.LUT UR10, UR8, 0x7ffffff0, URZ, 0xc0, !UPT ;  /* 0x7ffffff0080a7892 */ /* 0x000fc8000f8ec0ff */
[----:B------:R-:W-:Y:S02]  /*0190*/  UIADD3 UR11, UPT, UPT, -UR10, URZ, URZ ;  /* 0x000000ff0a0b7290 */ /* 0x000fe4000fffe1ff */
[----:B------:R-:W-:Y:S01]  /*01a0*/  MOV R3, UR10 ;  /* 0x0000000a00037c02 */ /* 0x000fe20008000f00 */
[----:B0-----:R-:W-:-:S04]  /*01b0*/  UIADD3 UR4, UP2, UPT, UR4, 0x40, URZ ;  /* 0x0000004004047890 */ /* 0x001fc8000ff5e0ff */
[----:B------:R-:W-:Y:S02]  /*01c0*/  UIADD3.X UR5, UPT, UPT, URZ, UR5, URZ, UP2, !UPT ;  /* 0x00000005ff057290 */ /* 0x000fe400097fe4ff */
[----:B-1----:R-:W-:Y:S01]  /*01d0*/  UIADD3 UR6, UP1, UPT, UR6, 0x40, URZ ;  /* 0x0000004006067890 */ /* 0x002fe2000ff3e0ff */
[----:B------:R-:W-:-:S03]  /*01e0*/  IMAD.U32 R10, RZ, RZ, UR4 ;  /* 0x00000004ff0a7e24 */ /* 0x000fc6000f8e00ff */
[----:B------:R-:W-:Y:S01]  /*01f0*/  MOV R11, UR5 ;  /* 0x00000005000b7c02 */ /* 0x000fe20008000f00 */
[----:B------:R-:W-:-:S12]  /*0200*/  UIADD3.X UR7, UPT, UPT, URZ, UR7, URZ, UP1, !UPT ;  /* 0x00000007ff077290 */ /* 0x000fd80008ffe4ff */
.L_x_2:
[----:B------:R-:W-:Y:S01]  /*0210*/  MOV R5, UR7 ;  /* 0x0000000700057c02 */ /* 0x000fe20008000f00 */
[----:B------:R-:W-:Y:S01]  /*0220*/  IMAD.U32 R4, RZ, RZ, UR6 ;  /* 0x00000006ff047e24 */ /* 0x000fe2000f8e00ff */
[----:B------:R-:W-:Y:S01]  /*0230*/  MOV R7, R11 ;  /* 0x0000000b00077202 */ /* 0x000fe20000000f00 */
[----:B------:R-:W-:Y:S02]  /*0240*/  IMAD.MOV.U32 R6, RZ, RZ, R10 ;  /* 0x000000ffff067224 */ /* 0x000fe400078e000a */
[----:B------:R-:W-:-:S03]  /*0250*/  IMAD.WIDE R4, R26, 0x8, R4 ;  /* 0x000000081a047825 */ /* 0x000fc600078e0204 */
[----:B------:R-:W2:Y:S04]  /*0260*/  LDG.E.64 R22, desc[UR12][R6.64+-0x40] ;  /* 0xffffc00c06167981 */ /* 0x000ea8000c1e1b00 */
[----:B------:R-:W2:Y:S04]  /*0270*/  LDG.E.64 R12, desc[UR12][R4.64+-0x40] ;  /* 0xffffc00c040c7981 */ /* 0x000ea8000c1e1b00 */
[----:B------:R-:W3:Y:S04]  /*0280*/  LDG.E.64 R20, desc[UR12][R6.64+-0x38] ;  /* 0xffffc80c06147981 */ /* 0x000ee8000c1e1b00 */
[----:B------:R-:W3:Y:S04]  /*0290*/  LDG.E.64 R16, desc[UR12][R4.64+-0x38] ;  /* 0xffffc80c04107981 */ /* 0x000ee8000c1e1b00 */
[----:B------:R-:W4:Y:S04]  /*02a0*/  LDG.E.64 R14, desc[UR12][R6.64+-0x30] ;  /* 0xffffd00c060e7981 */ /* 0x000f28000c1e1b00 */
[----:B------:R-:W4:Y:S04]  /*02b0*/  LDG.E.64 R10, desc[UR12][R4.64+-0x30] ;  /* 0xffffd00c040a7981 */ /* 0x000f28000c1e1b00 */
[----:B------:R-:W5:Y:S04]  /*02c0*/  LDG.E.64 R18, desc[UR12][R6.64+-0x28] ;  /* 0xffffd80c06127981 */ /* 0x000f68000c1e1b00 */
[----:B------:R-:W5:Y:S01]  /*02d0*/  LDG.E.64 R8, desc[UR12][R4.64+-0x28] ;  /* 0xffffd80c04087981 */ /* 0x000f62000c1e1b00 */
[----:B--2---:R-:W-:-:S03]  /*02e0*/  DFMA R22, R12, R22, R24 ;  /* 0x000000160c16722b */ /* 0x004fc60000000018 */
[----:B------:R-:W2:Y:S04]  /*02f0*/  LDG.E.64 R24, desc[UR12][R6.64+-0x20] ;  /* 0xffffe00c06187981 */ /* 0x000ea8000c1e1b00 */
[----:B------:R-:W2:Y:S01]  /*0300*/  LDG.E.64 R12, desc[UR12][R4.64+-0x20] ;  /* 0xffffe00c040c7981 */ /* 0x000ea2000c1e1b00 */
[----:B---3--:R-:W-:-:S03]  /*0310*/  DFMA R20, R16, R20, R22 ;  /* 0x000000141014722b */ /* 0x008fc60000000016 */
[----:B------:R-:W3:Y:S04]  /*0320*/  LDG.E.64 R22, desc[UR12][R6.64+-0x18] ;  /* 0xffffe80c06167981 */ /* 0x000ee8000c1e1b00 */
[----:B------:R-:W3:Y:S01]  /*0330*/  LDG.E.64 R16, desc[UR12][R4.64+-0x18] ;  /* 0xffffe80c04107981 */ /* 0x000ee2000c1e1b00 */
[----:B----4-:R-:W-:-:S03]  /*0340*/  DFMA R14, R10, R14, R20 ;  /* 0x0000000e0a0e722b */ /* 0x010fc60000000014 */
[----:B------:R-:W4:Y:S04]  /*0350*/  LDG.E.64 R10, desc[UR12][R6.64+-0x10] ;  /* 0xfffff00c060a7981 */ /* 0x000f28000c1e1b00 */
[----:B------:R-:W4:Y:S01]  /*0360*/  LDG.E.64 R20, desc[UR12][R4.64+-0x10] ;  /* 0xfffff00c04147981 */ /* 0x000f22000c1e1b00 */
[----:B-----5:R-:W-:-:S03]  /*0370*/  DFMA R18, R8, R18, R14 ;  /* 0x000000120812722b */ /* 0x020fc6000000000e */
        /* <DEDUP_REMOVED lines=26> */
[----:B------:R-:W-:Y:S01]  /*0520*/  UIADD3 UR11, UPT, UPT, UR11, 0x10, URZ ;  /* 0x000000100b0b7890 */ /* 0x000fe2000fffe0ff */
[----:B------:R-:W-:-:S03]  /*0530*/  IADD3 R26, PT, PT, R26, 0x10, RZ ;  /* 0x000000101a1a7810 */ /* 0x000fc60007ffe0ff */
[----:B------:R-:W-:Y:S01]  /*0540*/  UISETP.NE.AND UP1, UPT, UR11, URZ, UPT ;  /* 0x000000ff0b00728c */ /* 0x000fe2000bf25270 */
[----:B--2---:R-:W-:-:S08]  /*0550*/  DFMA R10, R14, R12, R10 ;  /* 0x0000000c0e0a722b */ /* 0x004fd0000000000a */
[----:B---3--:R-:W-:-:S08]  /*0560*/  DFMA R10, R18, R16, R10 ;  /* 0x00000010120a722b */ /* 0x008fd0000000000a */
[----:B----4-:R-:W-:Y:S01]  /*0570*/  DFMA R24, R24, R22, R10 ;  /* 0x000000161818722b */ /* 0x010fe2000000000a */
[----:B------:R-:W-:-:S05]  /*0580*/  IADD3 R10, P0, PT, R6, 0x80, RZ ;  /* 0x00000080060a7810 */ /* 0x000fca0007f1e0ff */
[----:B------:R-:W-:Y:S02]  /*0590*/  IMAD.X R11, RZ, RZ, R7, P0 ;  /* 0x000000ffff0b7224 */ /* 0x000fe400000e0607 */
[----:B-----5:R-:W-:Y:S01]  /*05a0*/  DFMA R24, R20, R8, R24 ;  /* 0x000000081418722b */ /* 0x020fe20000000018 */
[----:B------:R-:W-:Y:S10]  /*05b0*/  BRA.U UP1, `(.L_x_2) ;  /* 0xfffffffd01147547 */ /* 0x000ff4000b83ffff */
.L_x_1:
[----:B------:R-:W-:Y:S05]  /*05c0*/  BRA.U !UP0, `(.L_x_0) ;  /* 0x0000000508347547 */ /* 0x000fea000b800000 */
[----:B------:R-:W-:Y:S02]  /*05d0*/  UISETP.GE.U32.AND UP0, UPT, UR9, 0x8, UPT ;  /* 0x000000080900788c */ /* 0x000fe4000bf06070 */
[----:B------:R-:W-:-:S04]  /*05e0*/  ULOP3.LUT UR5, UR8, 0x7, URZ, 0xc0, !UPT ;  /* 0x0000000708057892 */ /* 0x000fc8000f8ec0ff */
[----:B------:R-:W-:-:S03]  /*05f0*/  UISETP.NE.AND UP1, UPT, UR5, URZ, UPT ;  /* 0x000000ff0500728c */ /* 0x000fc6000bf25270 */
[----:B------:R-:W-:Y:S08]  /*0600*/  BRA.U !UP0, `(.L_x_3) ;  /* 0x0000000108787547 */ /* 0x000ff0000b800000 */
[----:B------:R-:W0:Y:S01]  /*0610*/  LDC.64 R10, c[0x0][0x388] ;  /* 0x0000e200ff0a7b82 */ /* 0x000e220000000a00 */
[----:B------:R-:W-:-:S07]  /*0620*/  IMAD.IADD R7, R2, 0x1, R3 ;  /* 0x0000000102077824 */ /* 0x000fce00078e0203 */
[----:B------:R-:W1:Y:S01]  /*0630*/  LDC.64 R4, c[0x0][0x390] ;  /* 0x0000e400ff047b82 */ /* 0x000e620000000a00 */
[----:B0-----:R-:W-:-:S05]  /*0640*/  IMAD.WIDE R10, R7, 0x8, R10 ;  /* 0x00000008070a7825 */ /* 0x001fca00078e020a */
[----:B------:R-:W2:Y:S01]  /*0650*/  LDG.E.64 R12, desc[UR12][R10.64] ;  /* 0x0000000c0a0c7981 */ /* 0x000ea2000c1e1b00 */
[----:B-1----:R-:W-:-:S03]  /*0660*/  IMAD.WIDE.U32 R4, R3, 0x8, R4 ;  /* 0x0000000803047825 */ /* 0x002fc600078e0004 */
[----:B------:R-:W3:Y:S04]  /*0670*/  LDG.E.64 R16, desc[UR12][R10.64+0x8] ;  /* 0x0000080c0a107981 */ /* 0x000ee8000c1e1b00 */
[----:B------:R-:W2:Y:S04]  /*0680*/  LDG.E.64 R14, desc[UR12][R4.64] ;  /* 0x0000000c040e7981 */ /* 0x000ea8000c1e1b00 */
[----:B------:R-:W3:Y:S04]  /*0690*/  LDG.E.64 R18, desc[UR12][R4.64+0x8] ;  /* 0x0000080c04127981 */ /* 0x000ee8000c1e1b00 */
[----:B------:R-:W4:Y:S04]  /*06a0*/  LDG.E.64 R20, desc[UR12][R10.64+0x10] ;  /* 0x0000100c0a147981 */ /* 0x000f28000c1e1b00 */
[----:B------:R-:W4:Y:S04]  /*06b0*/  LDG.E.64 R22, desc[UR12][R4.64+0x10] ;  /* 0x0000100c04167981 */ /* 0x000f28000c1e1b00 */
[----:B------:R-:W5:Y:S04]  /*06c0*/  LDG.E.64 R6, desc[UR12][R10.64+0x18] ;  /* 0x0000180c0a067981 */ /* 0x000f68000c1e1b00 */
[----:B------:R-:W5:Y:S04]  /*06d0*/  LDG.E.64 R8, desc[UR12][R4.64+0x18] ;  /* 0x0000180c04087981 */ /* 0x000f68000c1e1b00 */
        /* <DEDUP_REMOVED lines=11> */
[----:B-----5:R-:W-:Y:S01]  /*0790*/  DFMA R6, R6, R8, R20 ;  /* 0x000000080606722b */ /* 0x020fe20000000014 */
[----:B------:R-:W-:-:S07]  /*07a0*/  IADD3 R3, PT, PT, R3, 0x8, RZ ;  /* 0x0000000803037810 */ /* 0x000fce0007ffe0ff */
[----:B--2---:R-:W-:-:S08]  /*07b0*/  DFMA R6, R12, R14, R6 ;  /* 0x0000000e0c06722b */ /* 0x004fd00000000006 */
[----:B---3--:R-:W-:-:S08]  /*07c0*/  DFMA R6, R16, R18, R6 ;  /* 0x000000121006722b */ /* 0x008fd00000000006 */
[----:B----4-:R-:W-:-:S08]  /*07d0*/  DFMA R24, R22, R24, R6 ;  /* 0x000000181618722b */ /* 0x010fd00000000006 */
[----:B------:R-:W-:-:S11]  /*07e0*/  DFMA R24, R26, R28, R24 ;  /* 0x0000001c1a18722b */ /* 0x000fd60000000018 */
.L_x_3:
        /* <DEDUP_REMOVED lines=17> */
[----:B------:R-:W5:Y:S01]  /*0900*/  LDG.E.64 R14, desc[UR12][R20.64+0x18] ;  /* 0x0000180c140e7981 */ /* 0x000f62000c1e1b00 */
[----:B------:R-:W-:Y:S01]  /*0910*/  IADD3 R3, PT, PT, R3, 0x4, RZ ;  /* 0x0000000403037810 */ /* 0x000fe20007ffe0ff */
[----:B--2---:R-:W-:-:S08]  /*0920*/  DFMA R18, R18, R22, R24 ;  /* 0x000000161212722b */ /* 0x004fd00000000018 */
[----:B---3--:R-:W-:-:S08]  /*0930*/  DFMA R8, R8, R10, R18 ;  /* 0x0000000a0808722b */ /* 0x008fd00000000012 */
[----:B----4-:R-:W-:-:S08]  /*0940*/  DFMA R4, R4, R6, R8 ;  /* 0x000000060404722b */ /* 0x010fd00000000008 */
[----:B-----5:R-:W-:-:S11]  /*0950*/  DFMA R24, R12, R14, R4 ;  /* 0x0000000e0c18722b */ /* 0x020fd60000000004 */
.L_x_4:
[----:B------:R-:W-:Y:S05]  /*0960*/  BRA.U !UP1, `(.L_x_0) ;  /* 0x00000001094c7547 */ /* 0x000fea000b800000 */
[----:B------:R-:W0:Y:S01]  /*0970*/  LDC.64 R4, c[0x0][0x390] ;  /* 0x0000e400ff047b82 */ /* 0x000e220000000a00 */
[----:B------:R-:W-:Y:S01]  /*0980*/  IADD3 R9, PT, PT, R2, R3, RZ ;  /* 0x0000000302097210 */ /* 0x000fe20007ffe0ff */
[----:B------:R-:W-:-:S06]  /*0990*/  UIADD3 UR4, UPT, UPT, -UR4, URZ, URZ ;  /* 0x000000ff04047290 */ /* 0x000fcc000fffe1ff */
[----:B------:R-:W1:Y:S01]  /*09a0*/  LDC.64 R6, c[0x0][0x388] ;  /* 0x0000e200ff067b82 */ /* 0x000e620000000a00 */
[----:B0-----:R-:W-:-:S04]  /*09b0*/  IMAD.WIDE.U32 R4, R3, 0x8, R4 ;  /* 0x0000000803047825 */ /* 0x001fc800078e0004 */
[----:B------:R-:W-:Y:S01]  /*09c0*/  IMAD.MOV.U32 R8, RZ, RZ, R4 ;  /* 0x000000ffff087224 */ /* 0x000fe200078e0004 */
[----:B------:R-:W-:-:S07]  /*09d0*/  MOV R11, R5 ;  /* 0x00000005000b7202 */ /* 0x000fce0000000f00 */
.L_x_5:
[----:B-1----:R-:W-:Y:S01]  /*09e0*/  IMAD.WIDE R2, R9, 0x8, R6 ;  /* 0x0000000809027825 */ /* 0x002fe200078e0206 */
[----:B------:R-:W-:-:S03]  /*09f0*/  MOV R4, R8 ;  /* 0x0000000800047202 */ /* 0x000fc60000000f00 */
[----:B------:R-:W-:Y:S02]  /*0a00*/  IMAD.MOV.U32 R5, RZ, RZ, R11 ;  /* 0x000000ffff057224 */ /* 0x000fe400078e000b */
[----:B------:R-:W2:Y:S04]  /*0a10*/  LDG.E.64 R2, desc[UR12][R2.64] ;  /* 0x0000000c02027981 */ /* 0x000ea8000c1e1b00 */
[----:B------:R-:W2:Y:S01]  /*0a20*/  LDG.E.64 R4, desc[UR12][R4.64] ;  /* 0x0000000c04047981 */ /* 0x000ea2000c1e1b00 */
[----:B------:R-:W-:Y:S01]  /*0a30*/  UIADD3 UR4, UPT, UPT, UR4, 0x1, URZ ;  /* 0x0000000104047890 */ /* 0x000fe2000fffe0ff */
[----:B------:R-:W-:Y:S02]  /*0a40*/  IADD3 R8, P0, PT, R8, 0x8, RZ ;  /* 0x0000000808087810 */ /* 0x000fe40007f1e0ff */
[----:B------:R-:W-:Y:S01]  /*0a50*/  IADD3 R9, PT, PT, R9, 0x1, RZ ;  /* 0x0000000109097810 */ /* 0x000fe20007ffe0ff */
[----:B------:R-:W-:Y:S01]  /*0a60*/  UISETP.NE.AND UP0, UPT, UR4, URZ, UPT ;  /* 0x000000ff0400728c */ /* 0x000fe2000bf05270 */
[----:B------:R-:W-:Y:S01]  /*0a70*/  IADD3.X R11, PT, PT, RZ, R11, RZ, P0, !PT ;  /* 0x0000000bff0b7210 */ /* 0x000fe200007fe4ff */
[----:B--2---:R-:W-:-:S07]  /*0a80*/  DFMA R24, R2, R4, R24 ;  /* 0x000000040218722b */ /* 0x004fce0000000018 */
[----:B------:R-:W-:Y:S05]  /*0a90*/  BRA.U UP0, `(.L_x_5) ;  /* 0xfffffffd00d07547 */ /* 0x000fea000b83ffff */
.L_x_0:
[----:B------:R-:W0:Y:S02]  /*0aa0*/  LDC.64 R2, c[0x0][0x398] ;  /* 0x0000e600ff027b82 */ /* 0x000e240000000a00 */
[----:B0-----:R-:W-:-:S05]  /*0ab0*/  IMAD.WIDE R2, R0, 0x8, R2 ;  /* 0x0000000800027825 */ /* 0x001fca00078e0202 */
[----:B------:R-:W-:Y:S01]  /*0ac0*/  STG.E.64 desc[UR12][R2.64], R24 ;  /* 0x0000001802007986 */ /* 0x000fe2000c101b0c */
[----:B------:R-:W-:Y:S05]  /*0ad0*/  EXIT ;  /* 0x000000000000794d */ /* 0x000fea0003800000 */
.L_x_6:
[----:B------:R-:W-:-:S00]  /*0ae0*/  BRA `(.L_x_6) ;  /* 0xfffffffc00fc7947 */ /* 0x000fc0000383ffff */
[----:B------:R-:W-:-:S00]  /*0af0*/  NOP ;  /* 0x0000000000007918 */ /* 0x000fc00000000000 */
        /* <DEDUP_REMOVED lines=8> */
.L_x_7:


//--------------------- .nv.shared.reserved.0     --------------------------
	.section	.nv.shared.reserved.0,"aw",@nobits
	.weak		__nv_reservedSMEM_offset_0_alias
	.size		__nv_reservedSMEM_offset_0_alias, 0, 64
	.other		__nv_reservedSMEM_offset_0_alias,@"STO_CUDA_RESERVED_SHARED STV_DEFAULT"
__nv_reservedSMEM_offset_0_alias:
	.zero		0
	.zero		64


//--------------------- .nv.constant0._Z13matvec_kerneliiPKdS0_Pd --------------------------
	.section	.nv.constant0._Z13matvec_kerneliiPKdS0_Pd,"a",@progbits
	.sectionflags	@""
	.align	4
.nv.constant0._Z13matvec_kerneliiPKdS0_Pd:
	.zero		928


//--------------------- SYMBOLS --------------------------

	.type		.nv.reservedSmem.offset0,@object
	.size		.nv.reservedSmem.offset0,0x4
